//
// Generated by NVIDIA NVVM Compiler
//
// Compiler Build ID: CL-36424714
// Cuda compilation tools, release 13.0, V13.0.88
// Based on NVVM 20.0.0
//

.version 9.0
.target sm_100
.address_size 64

	// .globl	_Z12sumReductionPiS_i
.extern .shared .align 16 .b8 sdata[];

.visible .entry _Z12sumReductionPiS_i(
	.param .u64 .ptr .align 1 _Z12sumReductionPiS_i_param_0,
	.param .u64 .ptr .align 1 _Z12sumReductionPiS_i_param_1,
	.param .u32 _Z12sumReductionPiS_i_param_2
)
{
	.reg .pred 	%p<8>;
	.reg .b32 	%r<44>;
	.reg .b64 	%rd<9>;

	ld.param.u64 	%rd2, [_Z12sumReductionPiS_i_param_0];
	ld.param.u64 	%rd3, [_Z12sumReductionPiS_i_param_1];
	ld.param.u32 	%r14, [_Z12sumReductionPiS_i_param_2];
	mov.u32 	%r1, %tid.x;
	mov.u32 	%r2, %ctaid.x;
	mov.u32 	%r43, %ntid.x;
	mad.lo.s32 	%r41, %r2, %r43, %r1;
	setp.ge.u32 	%p1, %r41, %r14;
	mov.b32 	%r42, 0;
	@%p1 bra 	$L__BB0_3;
	mov.u32 	%r17, %nctaid.x;
	mul.lo.s32 	%r5, %r43, %r17;
	cvta.to.global.u64 	%rd1, %rd2;
	mov.b32 	%r42, 0;
$L__BB0_2:
	mul.wide.u32 	%rd4, %r41, 4;
	add.s64 	%rd5, %rd1, %rd4;
	ld.global.u32 	%r18, [%rd5];
	add.s32 	%r42, %r18, %r42;
	add.s32 	%r41, %r41, %r5;
	setp.lt.u32 	%p2, %r41, %r14;
	@%p2 bra 	$L__BB0_2;
$L__BB0_3:
	shl.b32 	%r19, %r1, 2;
	mov.u32 	%r20, sdata;
	add.s32 	%r11, %r20, %r19;
	st.shared.u32 	[%r11], %r42;
	bar.sync 	0;
	setp.lt.u32 	%p3, %r43, 66;
	@%p3 bra 	$L__BB0_7;
$L__BB0_4:
	shr.u32 	%r13, %r43, 1;
	setp.ge.u32 	%p4, %r1, %r13;
	@%p4 bra 	$L__BB0_6;
	shl.b32 	%r21, %r13, 2;
	add.s32 	%r22, %r11, %r21;
	ld.shared.u32 	%r23, [%r22];
	ld.shared.u32 	%r24, [%r11];
	add.s32 	%r25, %r24, %r23;
	st.shared.u32 	[%r11], %r25;
$L__BB0_6:
	bar.sync 	0;
	setp.gt.u32 	%p5, %r43, 131;
	mov.u32 	%r43, %r13;
	@%p5 bra 	$L__BB0_4;
$L__BB0_7:
	setp.gt.u32 	%p6, %r1, 31;
	@%p6 bra 	$L__BB0_10;
	ld.shared.u32 	%r26, [%r11+128];
	ld.shared.u32 	%r27, [%r11];
	add.s32 	%r28, %r27, %r26;
	ld.shared.u32 	%r29, [%r11+64];
	add.s32 	%r30, %r29, %r28;
	ld.shared.u32 	%r31, [%r11+32];
	add.s32 	%r32, %r31, %r30;
	ld.shared.u32 	%r33, [%r11+16];
	add.s32 	%r34, %r33, %r32;
	ld.shared.u32 	%r35, [%r11+8];
	add.s32 	%r36, %r35, %r34;
	ld.shared.u32 	%r37, [%r11+4];
	add.s32 	%r38, %r37, %r36;
	st.shared.u32 	[%r11], %r38;
	setp.ne.s32 	%p7, %r1, 0;
	@%p7 bra 	$L__BB0_10;
	ld.shared.u32 	%r39, [sdata];
	cvta.to.global.u64 	%rd6, %rd3;
	mul.wide.u32 	%rd7, %r2, 4;
	add.s64 	%rd8, %rd6, %rd7;
	st.global.u32 	[%rd8], %r39;
$L__BB0_10:
	ret;

}


// ===== COMPILED SASS (sm_100) =====

	.target	sm_100

	.elftype	@"ET_EXEC"


//--------------------- .note.nv.tkinfo           --------------------------
	.section	.note.nv.tkinfo,"",@"SHT_NOTE"
	.sectionflags	@"SHF_NOTE_NV_TKINFO"
	.tkinfo
        /*0018*/ 	.word	0x00000002
        /*0030*/ 	.string	""
        /*0030*/ 	.string	"ptxas"
        /*0030*/ 	.string	"Cuda compilation tools, release 13.0, V13.0.88"
        /*0030*/ 	.string	"Build cuda_13.0.r13.0/compiler.36424714_0"
        /*0030*/ 	.string	"-arch sm_100 -m 64 "



//--------------------- .note.nv.cuinfo           --------------------------
	.section	.note.nv.cuinfo,"",@"SHT_NOTE"
	.sectionflags	@"SHF_NOTE_NV_CUINFO"
        /*0018*/ 	.short	0x0002
        /*001a*/ 	.short	0x0064
        /*001c*/ 	.short	0x0082
	.zero		2


//--------------------- .nv.info                  --------------------------
	.section	.nv.info,"",@"SHT_CUDA_INFO"
	.align	4


	//----- nvinfo : EIATTR_REGCOUNT
	.align		4
        /*0000*/ 	.byte	0x04, 0x2f
        /*0002*/ 	.short	(.L_1 - .L_0)
	.align		4
.L_0:
        /*0004*/ 	.word	index@(_Z12sumReductionPiS_i)
        /*0008*/ 	.word	0x0000000e


	//----- nvinfo : EIATTR_FRAME_SIZE
	.align		4
.L_1:
        /*000c*/ 	.byte	0x04, 0x11
        /*000e*/ 	.short	(.L_3 - .L_2)
	.align		4
.L_2:
        /*0010*/ 	.word	index@(_Z12sumReductionPiS_i)
        /*0014*/ 	.word	0x00000000


	//----- nvinfo : EIATTR_MIN_STACK_SIZE
	.align		4
.L_3:
        /*0018*/ 	.byte	0x04, 0x12
        /*001a*/ 	.short	(.L_5 - .L_4)
	.align		4
.L_4:
        /*001c*/ 	.word	index@(_Z12sumReductionPiS_i)
        /*0020*/ 	.word	0x00000000
.L_5:


//--------------------- .nv.compat                --------------------------
	.section	.nv.compat,"",@"SHT_CUDA_COMPAT_INFO"
	.align	4
        /*0000*/ 	.byte	0x02, 0x09, 0x00, 0x00, 0x02, 0x02, 0x01, 0x00, 0x02, 0x05, 0x05, 0x00, 0x03, 0x07, 0x01, 0x01
        /*0010*/ 	.byte	0x02, 0x03, 0x00, 0x00, 0x02, 0x06, 0x01, 0x00, 0x04, 0x0b, 0x08, 0x00, 0x09, 0x00, 0x00, 0x00
        /*0020*/ 	.byte	0x00, 0x00, 0x00, 0x00


//--------------------- .nv.info._Z12sumReductionPiS_i --------------------------
	.section	.nv.info._Z12sumReductionPiS_i,"",@"SHT_CUDA_INFO"
	.sectionflags	@""
	.align	4


	//----- nvinfo : EIATTR_CUDA_API_VERSION
	.align		4
        /*0000*/ 	.byte	0x04, 0x37
        /*0002*/ 	.short	(.L_7 - .L_6)
.L_6:
        /*0004*/ 	.word	0x00000082


	//----- nvinfo : EIATTR_KPARAM_INFO
	.align		4
.L_7:
        /*0008*/ 	.byte	0x04, 0x17
        /*000a*/ 	.short	(.L_9 - .L_8)
.L_8:
        /*000c*/ 	.word	0x00000000
        /*0010*/ 	.short	0x0002
        /*0012*/ 	.short	0x0010
        /*0014*/ 	.byte	0x00, 0xf0, 0x11, 0x00


	//----- nvinfo : EIATTR_KPARAM_INFO
	.align		4
.L_9:
        /*0018*/ 	.byte	0x04, 0x17
        /*001a*/ 	.short	(.L_11 - .L_10)
.L_10:
        /*001c*/ 	.word	0x00000000
        /*0020*/ 	.short	0x0001
        /*0022*/ 	.short	0x0008
        /*0024*/ 	.byte	0x00, 0xf5, 0x21, 0x00


	//----- nvinfo : EIATTR_KPARAM_INFO
	.align		4
.L_11:
        /*0028*/ 	.byte	0x04, 0x17
        /*002a*/ 	.short	(.L_13 - .L_12)
.L_12:
        /*002c*/ 	.word	0x00000000
        /*0030*/ 	.short	0x0000
        /*0032*/ 	.short	0x0000
        /*0034*/ 	.byte	0x00, 0xf5, 0x21, 0x00


	//----- nvinfo : EIATTR_SPARSE_MMA_MASK
	.align		4
.L_13:
        /*0038*/ 	.byte	0x03, 0x50
        /*003a*/ 	.short	0x0000


	//----- nvinfo : EIATTR_MAXREG_COUNT
	.align		4
        /*003c*/ 	.byte	0x03, 0x1b
        /*003e*/ 	.short	0x00ff


	//----- nvinfo : EIATTR_NUM_BARRIERS
	.align		4
        /*0040*/ 	.byte	0x02, 0x4c
        /*0042*/ 	.byte	0x01
	.zero		1


	//----- nvinfo : EIATTR_MERCURY_ISA_VERSION
	.align		4
        /*0044*/ 	.byte	0x03, 0x5f
        /*0046*/ 	.short	0x0101


	//----- nvinfo : EIATTR_VRC_CTA_INIT_COUNT
	.align		4
        /*0048*/ 	.byte	0x02, 0x4a
	.zero		1
	.zero		1


	//----- nvinfo : EIATTR_EXIT_INSTR_OFFSETS
	.align		4
        /*004c*/ 	.byte	0x04, 0x1c
        /*004e*/ 	.short	(.L_15 - .L_14)


	//   ....[0]....
.L_14:
        /*0050*/ 	.word	0x000002c0


	//   ....[1]....
        /*0054*/ 	.word	0x00000390


	//   ....[2]....
        /*0058*/ 	.word	0x00000410


	//----- nvinfo : EIATTR_CRS_STACK_SIZE
	.align		4
.L_15:
        /*005c*/ 	.byte	0x04, 0x1e
        /*005e*/ 	.short	(.L_17 - .L_16)
.L_16:
        /*0060*/ 	.word	0x00000000


	//----- nvinfo : EIATTR_CBANK_PARAM_SIZE
	.align		4
.L_17:
        /*0064*/ 	.byte	0x03, 0x19
        /*0066*/ 	.short	0x0014


	//----- nvinfo : EIATTR_PARAM_CBANK
	.align		4
        /*0068*/ 	.byte	0x04, 0x0a
        /*006a*/ 	.short	(.L_19 - .L_18)
	.align		4
.L_18:
        /*006c*/ 	.word	index@(.nv.constant0._Z12sumReductionPiS_i)
        /*0070*/ 	.short	0x0380
        /*0072*/ 	.short	0x0014


	//----- nvinfo : EIATTR_SW_WAR
	.align		4
.L_19:
        /*0074*/ 	.byte	0x04, 0x36
        /*0076*/ 	.short	(.L_21 - .L_20)
.L_20:
        /*0078*/ 	.word	0x00000008
.L_21:


//--------------------- .nv.callgraph             --------------------------
	.section	.nv.callgraph,"",@"SHT_CUDA_CALLGRAPH"
	.align	4
	.sectionentsize	8
	.align		4
        /*0000*/ 	.word	0x00000000
	.align		4
        /*0004*/ 	.word	0xffffffff
	.align		4
        /*0008*/ 	.word	0x00000000
	.align		4
        /*000c*/ 	.word	0xfffffffe
	.align		4
        /*0010*/ 	.word	0x00000000
	.align		4
        /*0014*/ 	.word	0xfffffffd
	.align		4
        /*0018*/ 	.word	0x00000000
	.align		4
        /*001c*/ 	.word	0xfffffffc


//--------------------- .text._Z12sumReductionPiS_i --------------------------
	.section	.text._Z12sumReductionPiS_i,"ax",@progbits
	.align	128
        .global         _Z12sumReductionPiS_i
        .type           _Z12sumReductionPiS_i,@function
        .size           _Z12sumReductionPiS_i,(.L_x_6 - _Z12sumReductionPiS_i)
        .other          _Z12sumReductionPiS_i,@"STO_CUDA_ENTRY STV_DEFAULT"
_Z12sumReductionPiS_i:
.text._Z12sumReductionPiS_i:
[----:B------:R-:W-:Y:S01]  /*0000*/  LDC R1, c[0x0][0x37c] ;  /* 0x0000df00ff017b82 */ /* 0x000fe20000000800 */
[----:B------:R-:W0:Y:S01]  /*0010*/  S2R R11, SR_TID.X ;  /* 0x00000000000b7919 */ /* 0x000e220000002100 */
[----:B------:R-:W1:Y:S01]  /*0020*/  LDCU UR4, c[0x0][0x360] ;  /* 0x00006c00ff0477ac */ /* 0x000e620008000800 */
[----:B------:R-:W-:Y:S01]  /*0030*/  BSSY.RECONVERGENT B0, `(.L_x_0) ;  /* 0x0000014000007945 */ /* 0x000fe20003800200 */
[----:B------:R-:W-:Y:S01]  /*0040*/  IMAD.MOV.U32 R8, RZ, RZ, RZ ;  /* 0x000000ffff087224 */ /* 0x000fe200078e00ff */
[----:B------:R-:W0:Y:S01]  /*0050*/  S2R R0, SR_CTAID.X ;  /* 0x0000000000007919 */ /* 0x000e220000002500 */
[----:B------:R-:W2:Y:S01]  /*0060*/  LDCU UR5, c[0x0][0x390] ;  /* 0x00007200ff0577ac */ /* 0x000ea20008000800 */
[----:B------:R-:W3:Y:S01]  /*0070*/  LDCU.64 UR6, c[0x0][0x358] ;  /* 0x00006b00ff0677ac */ /* 0x000ee20008000a00 */
[----:B-1----:R-:W-:Y:S02]  /*0080*/  IMAD.U32 R6, RZ, RZ, UR4 ;  /* 0x00000004ff067e24 */ /* 0x002fe4000f8e00ff */
[----:B0-----:R-:W-:-:S05]  /*0090*/  IMAD R2, R0, UR4, R11 ;  /* 0x0000000400027c24 */ /* 0x001fca000f8e020b */
[----:B--2---:R-:W-:-:S13]  /*00a0*/  ISETP.GE.U32.AND P0, PT, R2, UR5, PT ;  /* 0x0000000502007c0c */ /* 0x004fda000bf06070 */
[----:B---3--:R-:W-:Y:S05]  /*00b0*/  @P0 BRA `(.L_x_1) ;  /* 0x00000000002c0947 */ /* 0x008fea0003800000 */
[----:B------:R-:W0:Y:S01]  /*00c0*/  LDC.64 R4, c[0x0][0x380] ;  /* 0x0000e000ff047b82 */ /* 0x000e220000000a00 */
[----:B------:R-:W1:Y:S01]  /*00d0*/  LDCU UR4, c[0x0][0x370] ;  /* 0x00006e00ff0477ac */ /* 0x000e620008000800 */
[----:B------:R-:W-:Y:S02]  /*00e0*/  IMAD.MOV.U32 R7, RZ, RZ, R2 ;  /* 0x000000ffff077224 */ /* 0x000fe400078e0002 */
[----:B------:R-:W-:Y:S02]  /*00f0*/  IMAD.MOV.U32 R8, RZ, RZ, RZ ;  /* 0x000000ffff087224 */ /* 0x000fe400078e00ff */
[----:B-1----:R-:W-:-:S07]  /*0100*/  IMAD R10, R6, UR4, RZ ;  /* 0x00000004060a7c24 */ /* 0x002fce000f8e02ff */
.L_x_2:
[----:B0-----:R-:W-:-:S06]  /*0110*/  IMAD.WIDE.U32 R2, R7, 0x4, R4 ;  /* 0x0000000407027825 */ /* 0x001fcc00078e0004 */
[----:B------:R-:W2:Y:S01]  /*0120*/  LDG.E R3, desc[UR6][R2.64] ;  /* 0x0000000602037981 */ /* 0x000ea2000c1e1900 */
[----:B------:R-:W-:-:S04]  /*0130*/  IADD3 R7, PT, PT, R10, R7, RZ ;  /* 0x000000070a077210 */ /* 0x000fc80007ffe0ff */
[----:B------:R-:W-:Y:S01]  /*0140*/  ISETP.GE.U32.AND P0, PT, R7, UR5, PT ;  /* 0x0000000507007c0c */ /* 0x000fe2000bf06070 */
[----:B--2---:R-:W-:-:S12]  /*0150*/  IMAD.IADD R8, R3, 0x1, R8 ;  /* 0x0000000103087824 */ /* 0x004fd800078e0208 */
[----:B------:R-:W-:Y:S05]  /*0160*/  @!P0 BRA `(.L_x_2) ;  /* 0xfffffffc00e88947 */ /* 0x000fea000383ffff */
.L_x_1:
[----:B------:R-:W-:Y:S05]  /*0170*/  BSYNC.RECONVERGENT B0 ;  /* 0x0000000000007941 */ /* 0x000fea0003800200 */
.L_x_0:
[----:B------:R-:W0:Y:S01]  /*0180*/  S2UR UR5, SR_CgaCtaId ;  /* 0x00000000000579c3 */ /* 0x000e220000008800 */
[----:B------:R-:W-:Y:S01]  /*0190*/  UMOV UR4, 0x400 ;  /* 0x0000040000047882 */ /* 0x000fe20000000000 */
[----:B------:R-:W-:Y:S02]  /*01a0*/  ISETP.GE.U32.AND P1, PT, R6, 0x42, PT ;  /* 0x000000420600780c */ /* 0x000fe40003f26070 */
[----:B------:R-:W-:Y:S01]  /*01b0*/  ISETP.GT.U32.AND P0, PT, R11, 0x1f, PT ;  /* 0x0000001f0b00780c */ /* 0x000fe20003f04070 */
[----:B0-----:R-:W-:-:S06]  /*01c0*/  ULEA UR4, UR5, UR4, 0x18 ;  /* 0x0000000405047291 */ /* 0x001fcc000f8ec0ff */
[----:B------:R-:W-:-:S05]  /*01d0*/  LEA R3, R11, UR4, 0x2 ;  /* 0x000000040b037c11 */ /* 0x000fca000f8e10ff */
[----:B------:R0:W-:Y:S01]  /*01e0*/  STS [R3], R8 ;  /* 0x0000000803007388 */ /* 0x0001e20000000800 */
[----:B------:R-:W-:Y:S06]  /*01f0*/  BAR.SYNC.DEFER_BLOCKING 0x0 ;  /* 0x0000000000007b1d */ /* 0x000fec0000010000 */
[----:B------:R-:W-:Y:S05]  /*0200*/  @!P1 BRA `(.L_x_3) ;  /* 0x00000000002c9947 */ /* 0x000fea0003800000 */
.L_x_4:
[----:B0-----:R-:W-:-:S04]  /*0210*/  SHF.R.U32.HI R8, RZ, 0x1, R6 ;  /* 0x00000001ff087819 */ /* 0x001fc80000011606 */
[----:B------:R-:W-:-:S13]  /*0220*/  ISETP.GE.U32.AND P1, PT, R11, R8, PT ;  /* 0x000000080b00720c */ /* 0x000fda0003f26070 */
[----:B------:R-:W-:Y:S01]  /*0230*/  @!P1 IMAD R2, R8, 0x4, R3 ;  /* 0x0000000408029824 */ /* 0x000fe200078e0203 */
[----:B------:R-:W-:Y:S05]  /*0240*/  @!P1 LDS R5, [R3] ;  /* 0x0000000003059984 */ /* 0x000fea0000000800 */
[----:B------:R-:W0:Y:S02]  /*0250*/  @!P1 LDS R2, [R2] ;  /* 0x0000000002029984 */ /* 0x000e240000000800 */
[----:B0-----:R-:W-:-:S05]  /*0260*/  @!P1 IADD3 R4, PT, PT, R2, R5, RZ ;  /* 0x0000000502049210 */ /* 0x001fca0007ffe0ff */
[----:B------:R1:W-:Y:S01]  /*0270*/  @!P1 STS [R3], R4 ;  /* 0x0000000403009388 */ /* 0x0003e20000000800 */
[----:B------:R-:W-:Y:S01]  /*0280*/  BAR.SYNC.DEFER_BLOCKING 0x0 ;  /* 0x0000000000007b1d */ /* 0x000fe20000010000 */
[----:B------:R-:W-:Y:S01]  /*0290*/  ISETP.GT.U32.AND P1, PT, R6, 0x83, PT ;  /* 0x000000830600780c */ /* 0x000fe20003f24070 */
[----:B------:R-:W-:-:S12]  /*02a0*/  IMAD.MOV.U32 R6, RZ, RZ, R8 ;  /* 0x000000ffff067224 */ /* 0x000fd800078e0008 */
[----:B-1----:R-:W-:Y:S05]  /*02b0*/  @P1 BRA `(.L_x_4) ;  /* 0xfffffffc00d41947 */ /* 0x002fea000383ffff */
.L_x_3:
[----:B------:R-:W-:Y:S05]  /*02c0*/  @P0 EXIT ;  /* 0x000000000000094d */ /* 0x000fea0003800000 */
[----:B------:R-:W-:Y:S01]  /*02d0*/  LDS R2, [R3+0x80] ;  /* 0x0000800003027984 */ /* 0x000fe20000000800 */
[----:B------:R-:W-:-:S03]  /*02e0*/  ISETP.NE.AND P0, PT, R11, RZ, PT ;  /* 0x000000ff0b00720c */ /* 0x000fc60003f05270 */
[----:B------:R-:W-:Y:S04]  /*02f0*/  LDS R5, [R3] ;  /* 0x0000000003057984 */ /* 0x000fe80000000800 */
[----:B------:R-:W1:Y:S04]  /*0300*/  LDS R4, [R3+0x40] ;  /* 0x0000400003047984 */ /* 0x000e680000000800 */
[----:B------:R-:W-:Y:S04]  /*0310*/  LDS R7, [R3+0x20] ;  /* 0x0000200003077984 */ /* 0x000fe80000000800 */
[----:B------:R-:W2:Y:S04]  /*0320*/  LDS R6, [R3+0x10] ;  /* 0x0000100003067984 */ /* 0x000ea80000000800 */
[----:B------:R-:W-:Y:S04]  /*0330*/  LDS R9, [R3+0x8] ;  /* 0x0000080003097984 */ /* 0x000fe80000000800 */
[----:B0-----:R-:W0:Y:S01]  /*0340*/  LDS R8, [R3+0x4] ;  /* 0x0000040003087984 */ /* 0x001e220000000800 */
[----:B-1----:R-:W-:-:S04]  /*0350*/  IADD3 R2, PT, PT, R4, R5, R2 ;  /* 0x0000000504027210 */ /* 0x002fc80007ffe002 */
[----:B--2---:R-:W-:-:S04]  /*0360*/  IADD3 R2, PT, PT, R6, R7, R2 ;  /* 0x0000000706027210 */ /* 0x004fc80007ffe002 */
[----:B0-----:R-:W-:-:S05]  /*0370*/  IADD3 R2, PT, PT, R8, R9, R2 ;  /* 0x0000000908027210 */ /* 0x001fca0007ffe002 */
[----:B------:R0:W-:Y:S01]  /*0380*/  STS [R3], R2 ;  /* 0x0000000203007388 */ /* 0x0001e20000000800 */
[----:B------:R-:W-:Y:S05]  /*0390*/  @P0 EXIT ;  /* 0x000000000000094d */ /* 0x000fea0003800000 */
[----:B------:R-:W1:Y:S01]  /*03a0*/  S2UR UR5, SR_CgaCtaId ;  /* 0x00000000000579c3 */ /* 0x000e620000008800 */
[----:B------:R-:W-:-:S07]  /*03b0*/  UMOV UR4, 0x400 ;  /* 0x0000040000047882 */ /* 0x000fce0000000000 */
[----:B0-----:R-:W0:Y:S01]  /*03c0*/  LDC.64 R2, c[0x0][0x388] ;  /* 0x0000e200ff027b82 */ /* 0x001e220000000a00 */
[----:B-1----:R-:W-:Y:S01]  /*03d0*/  ULEA UR4, UR5, UR4, 0x18 ;  /* 0x0000000405047291 */ /* 0x002fe2000f8ec0ff */
[----:B0-----:R-:W-:-:S08]  /*03e0*/  IMAD.WIDE.U32 R2, R0, 0x4, R2 ;  /* 0x0000000400027825 */ /* 0x001fd000078e0002 */
[----:B------:R-:W0:Y:S04]  /*03f0*/  LDS R5, [UR4] ;  /* 0x00000004ff057984 */ /* 0x000e280008000800 */
[----:B0-----:R-:W-:Y:S01]  /*0400*/  STG.E desc[UR6][R2.64], R5 ;  /* 0x0000000502007986 */ /* 0x001fe2000c101906 */
[----:B------:R-:W-:Y:S05]  /*0410*/  EXIT ;  /* 0x000000000000794d */ /* 0x000fea0003800000 */
.L_x_5:
[----:B------:R-:W-:-:S00]  /*0420*/  BRA `(.L_x_5) ;  /* 0xfffffffc00fc7947 */ /* 0x000fc0000383ffff */
[----:B------:R-:W-:-:S00]  /*0430*/  NOP ;  /* 0x0000000000007918 */ /* 0x000fc00000000000 */
        /* <DEDUP_REMOVED lines=12> */
.L_x_6:


//--------------------- .nv.shared._Z12sumReductionPiS_i --------------------------
	.section	.nv.shared._Z12sumReductionPiS_i,"aw",@nobits
	.sectionflags	@""
	.align	16
	.zero		1024


//--------------------- .nv.shared.reserved.0     --------------------------
	.section	.nv.shared.reserved.0,"aw",@nobits
	.weak		__nv_reservedSMEM_offset_0_alias
	.size		__nv_reservedSMEM_offset_0_alias, 0, 64
	.other		__nv_reservedSMEM_offset_0_alias,@"STO_CUDA_RESERVED_SHARED STV_DEFAULT"
__nv_reservedSMEM_offset_0_alias:
	.zero		0
	.zero		64


//--------------------- .nv.constant0._Z12sumReductionPiS_i --------------------------
	.section	.nv.constant0._Z12sumReductionPiS_i,"a",@progbits
	.sectionflags	@""
	.align	4
.nv.constant0._Z12sumReductionPiS_i:
	.zero		916


//--------------------- SYMBOLS --------------------------

	.type		.nv.reservedSmem.offset0,@object
	.size		.nv.reservedSmem.offset0,0x4
	.type		.nv.reservedSmem.cap,@object
	.size		.nv.reservedSmem.cap,0x4
